//
// Generated by NVIDIA NVVM Compiler
//
// Compiler Build ID: CL-36424714
// Cuda compilation tools, release 13.0, V13.0.88
// Based on NVVM 20.0.0
//

.version 9.0
.target sm_100
.address_size 64

	// .globl	_Z6kernelPfS_ii

.visible .entry _Z6kernelPfS_ii(
	.param .u64 .ptr .align 1 _Z6kernelPfS_ii_param_0,
	.param .u64 .ptr .align 1 _Z6kernelPfS_ii_param_1,
	.param .u32 _Z6kernelPfS_ii_param_2,
	.param .u32 _Z6kernelPfS_ii_param_3
)
{
	.reg .pred 	%p<12>;
	.reg .b32 	%r<50>;
	.reg .b32 	%f<50>;
	.reg .b64 	%rd<50>;
	.reg .b64 	%fd<52>;

	ld.param.u64 	%rd3, [_Z6kernelPfS_ii_param_0];
	ld.param.u64 	%rd4, [_Z6kernelPfS_ii_param_1];
	ld.param.u32 	%r21, [_Z6kernelPfS_ii_param_2];
	ld.param.u32 	%r20, [_Z6kernelPfS_ii_param_3];
	cvta.to.global.u64 	%rd1, %rd4;
	cvta.to.global.u64 	%rd2, %rd3;
	mov.u32 	%r22, %tid.x;
	mov.u32 	%r23, %ctaid.x;
	mov.u32 	%r24, %ntid.x;
	mad.lo.s32 	%r1, %r23, %r24, %r22;
	mov.u32 	%r25, %tid.y;
	mov.u32 	%r26, %ctaid.y;
	mov.u32 	%r27, %ntid.y;
	mad.lo.s32 	%r28, %r26, %r27, %r25;
	max.s32 	%r29, %r1, %r28;
	setp.ge.s32 	%p1, %r29, %r21;
	@%p1 bra 	$L__BB0_16;
	setp.lt.s32 	%p2, %r1, %r28;
	@%p2 bra 	$L__BB0_17;
	setp.lt.s32 	%p3, %r20, 1;
	mov.f32 	%f49, 0f00000000;
	@%p3 bra 	$L__BB0_15;
	and.b32  	%r3, %r20, 7;
	setp.lt.u32 	%p4, %r20, 8;
	mov.f64 	%fd51, 0d0000000000000000;
	mov.b32 	%r47, 0;
	@%p4 bra 	$L__BB0_6;
	and.b32  	%r47, %r20, 2147483640;
	neg.s32 	%r46, %r47;
	shl.b32 	%r6, %r21, 3;
	mov.f64 	%fd51, 0d0000000000000000;
	mul.wide.s32 	%rd9, %r21, 4;
	mov.u32 	%r44, %r28;
	mov.u32 	%r45, %r1;
$L__BB0_5:
	.pragma "nounroll";
	mul.wide.s32 	%rd5, %r44, 4;
	add.s64 	%rd6, %rd1, %rd5;
	ld.global.f32 	%f4, [%rd6];
	mul.wide.s32 	%rd7, %r45, 4;
	add.s64 	%rd8, %rd1, %rd7;
	ld.global.f32 	%f5, [%rd8];
	mul.f32 	%f6, %f4, %f5;
	cvt.f64.f32 	%fd16, %f6;
	add.f64 	%fd17, %fd51, %fd16;
	add.s64 	%rd10, %rd6, %rd9;
	ld.global.f32 	%f7, [%rd10];
	add.s64 	%rd11, %rd8, %rd9;
	ld.global.f32 	%f8, [%rd11];
	mul.f32 	%f9, %f7, %f8;
	cvt.f64.f32 	%fd18, %f9;
	add.f64 	%fd19, %fd17, %fd18;
	add.s64 	%rd12, %rd10, %rd9;
	ld.global.f32 	%f10, [%rd12];
	add.s64 	%rd13, %rd11, %rd9;
	ld.global.f32 	%f11, [%rd13];
	mul.f32 	%f12, %f10, %f11;
	cvt.f64.f32 	%fd20, %f12;
	add.f64 	%fd21, %fd19, %fd20;
	add.s64 	%rd14, %rd12, %rd9;
	ld.global.f32 	%f13, [%rd14];
	add.s64 	%rd15, %rd13, %rd9;
	ld.global.f32 	%f14, [%rd15];
	mul.f32 	%f15, %f13, %f14;
	cvt.f64.f32 	%fd22, %f15;
	add.f64 	%fd23, %fd21, %fd22;
	add.s64 	%rd16, %rd14, %rd9;
	ld.global.f32 	%f16, [%rd16];
	add.s64 	%rd17, %rd15, %rd9;
	ld.global.f32 	%f17, [%rd17];
	mul.f32 	%f18, %f16, %f17;
	cvt.f64.f32 	%fd24, %f18;
	add.f64 	%fd25, %fd23, %fd24;
	add.s64 	%rd18, %rd16, %rd9;
	ld.global.f32 	%f19, [%rd18];
	add.s64 	%rd19, %rd17, %rd9;
	ld.global.f32 	%f20, [%rd19];
	mul.f32 	%f21, %f19, %f20;
	cvt.f64.f32 	%fd26, %f21;
	add.f64 	%fd27, %fd25, %fd26;
	add.s64 	%rd20, %rd18, %rd9;
	ld.global.f32 	%f22, [%rd20];
	add.s64 	%rd21, %rd19, %rd9;
	ld.global.f32 	%f23, [%rd21];
	mul.f32 	%f24, %f22, %f23;
	cvt.f64.f32 	%fd28, %f24;
	add.f64 	%fd29, %fd27, %fd28;
	add.s64 	%rd22, %rd20, %rd9;
	ld.global.f32 	%f25, [%rd22];
	add.s64 	%rd23, %rd21, %rd9;
	ld.global.f32 	%f26, [%rd23];
	mul.f32 	%f27, %f25, %f26;
	cvt.f64.f32 	%fd30, %f27;
	add.f64 	%fd51, %fd29, %fd30;
	add.s32 	%r46, %r46, 8;
	add.s32 	%r45, %r45, %r6;
	add.s32 	%r44, %r44, %r6;
	setp.ne.s32 	%p5, %r46, 0;
	@%p5 bra 	$L__BB0_5;
$L__BB0_6:
	setp.eq.s32 	%p6, %r3, 0;
	@%p6 bra 	$L__BB0_14;
	and.b32  	%r14, %r20, 3;
	setp.lt.u32 	%p7, %r3, 4;
	@%p7 bra 	$L__BB0_9;
	mul.lo.s32 	%r31, %r47, %r21;
	add.s32 	%r32, %r31, %r28;
	mul.wide.s32 	%rd24, %r32, 4;
	add.s64 	%rd25, %rd1, %rd24;
	ld.global.f32 	%f28, [%rd25];
	add.s32 	%r33, %r31, %r1;
	mul.wide.s32 	%rd26, %r33, 4;
	add.s64 	%rd27, %rd1, %rd26;
	ld.global.f32 	%f29, [%rd27];
	mul.f32 	%f30, %f28, %f29;
	cvt.f64.f32 	%fd32, %f30;
	add.f64 	%fd33, %fd51, %fd32;
	mul.wide.s32 	%rd28, %r21, 4;
	add.s64 	%rd29, %rd25, %rd28;
	ld.global.f32 	%f31, [%rd29];
	add.s64 	%rd30, %rd27, %rd28;
	ld.global.f32 	%f32, [%rd30];
	mul.f32 	%f33, %f31, %f32;
	cvt.f64.f32 	%fd34, %f33;
	add.f64 	%fd35, %fd33, %fd34;
	add.s64 	%rd31, %rd29, %rd28;
	ld.global.f32 	%f34, [%rd31];
	add.s64 	%rd32, %rd30, %rd28;
	ld.global.f32 	%f35, [%rd32];
	mul.f32 	%f36, %f34, %f35;
	cvt.f64.f32 	%fd36, %f36;
	add.f64 	%fd37, %fd35, %fd36;
	add.s64 	%rd33, %rd31, %rd28;
	ld.global.f32 	%f37, [%rd33];
	add.s64 	%rd34, %rd32, %rd28;
	ld.global.f32 	%f38, [%rd34];
	mul.f32 	%f39, %f37, %f38;
	cvt.f64.f32 	%fd38, %f39;
	add.f64 	%fd51, %fd37, %fd38;
	add.s32 	%r47, %r47, 4;
$L__BB0_9:
	setp.eq.s32 	%p8, %r14, 0;
	@%p8 bra 	$L__BB0_14;
	setp.eq.s32 	%p9, %r14, 1;
	@%p9 bra 	$L__BB0_12;
	mul.lo.s32 	%r34, %r47, %r21;
	add.s32 	%r35, %r34, %r28;
	mul.wide.s32 	%rd35, %r35, 4;
	add.s64 	%rd36, %rd1, %rd35;
	ld.global.f32 	%f40, [%rd36];
	add.s32 	%r36, %r34, %r1;
	mul.wide.s32 	%rd37, %r36, 4;
	add.s64 	%rd38, %rd1, %rd37;
	ld.global.f32 	%f41, [%rd38];
	mul.f32 	%f42, %f40, %f41;
	cvt.f64.f32 	%fd40, %f42;
	add.f64 	%fd41, %fd51, %fd40;
	mul.wide.s32 	%rd39, %r21, 4;
	add.s64 	%rd40, %rd36, %rd39;
	ld.global.f32 	%f43, [%rd40];
	add.s64 	%rd41, %rd38, %rd39;
	ld.global.f32 	%f44, [%rd41];
	mul.f32 	%f45, %f43, %f44;
	cvt.f64.f32 	%fd42, %f45;
	add.f64 	%fd51, %fd41, %fd42;
	add.s32 	%r47, %r47, 2;
$L__BB0_12:
	and.b32  	%r37, %r20, 1;
	setp.eq.b32 	%p10, %r37, 1;
	not.pred 	%p11, %p10;
	@%p11 bra 	$L__BB0_14;
	mul.lo.s32 	%r38, %r47, %r21;
	add.s32 	%r39, %r38, %r28;
	mul.wide.s32 	%rd42, %r39, 4;
	add.s64 	%rd43, %rd1, %rd42;
	ld.global.f32 	%f46, [%rd43];
	add.s32 	%r40, %r38, %r1;
	mul.wide.s32 	%rd44, %r40, 4;
	add.s64 	%rd45, %rd1, %rd44;
	ld.global.f32 	%f47, [%rd45];
	mul.f32 	%f48, %f46, %f47;
	cvt.f64.f32 	%fd43, %f48;
	add.f64 	%fd51, %fd51, %fd43;
$L__BB0_14:
	cvt.rn.f32.f64 	%f49, %fd51;
$L__BB0_15:
	mad.lo.s32 	%r41, %r21, %r28, %r1;
	mul.wide.u32 	%rd46, %r41, 4;
	add.s64 	%rd47, %rd2, %rd46;
	st.global.f32 	[%rd47], %f49;
$L__BB0_16:
	ret;
$L__BB0_17:
	mad.lo.s32 	%r42, %r21, %r28, %r1;
	mul.wide.s32 	%rd48, %r42, 4;
	add.s64 	%rd49, %rd2, %rd48;
	mov.b32 	%r43, 0;
	st.global.u32 	[%rd49], %r43;
	bra.uni 	$L__BB0_16;

}


// ===== COMPILED SASS (sm_100) =====

	.target	sm_100

	.elftype	@"ET_EXEC"


//--------------------- .note.nv.tkinfo           --------------------------
	.section	.note.nv.tkinfo,"",@"SHT_NOTE"
	.sectionflags	@"SHF_NOTE_NV_TKINFO"
	.tkinfo
        /*0018*/ 	.word	0x00000002
        /*0030*/ 	.string	""
        /*0030*/ 	.string	"ptxas"
        /*0030*/ 	.string	"Cuda compilation tools, release 13.0, V13.0.88"
        /*0030*/ 	.string	"Build cuda_13.0.r13.0/compiler.36424714_0"
        /*0030*/ 	.string	"-arch sm_100 -m 64 "



//--------------------- .note.nv.cuinfo           --------------------------
	.section	.note.nv.cuinfo,"",@"SHT_NOTE"
	.sectionflags	@"SHF_NOTE_NV_CUINFO"
        /*0018*/ 	.short	0x0002
        /*001a*/ 	.short	0x0064
        /*001c*/ 	.short	0x0082
	.zero		2


//--------------------- .nv.info                  --------------------------
	.section	.nv.info,"",@"SHT_CUDA_INFO"
	.align	4


	//----- nvinfo : EIATTR_REGCOUNT
	.align		4
        /*0000*/ 	.byte	0x04, 0x2f
        /*0002*/ 	.short	(.L_1 - .L_0)
	.align		4
.L_0:
        /*0004*/ 	.word	index@(_Z6kernelPfS_ii)
        /*0008*/ 	.word	0x00000020


	//----- nvinfo : EIATTR_FRAME_SIZE
	.align		4
.L_1:
        /*000c*/ 	.byte	0x04, 0x11
        /*000e*/ 	.short	(.L_3 - .L_2)
	.align		4
.L_2:
        /*0010*/ 	.word	index@(_Z6kernelPfS_ii)
        /*0014*/ 	.word	0x00000000


	//----- nvinfo : EIATTR_MIN_STACK_SIZE
	.align		4
.L_3:
        /*0018*/ 	.byte	0x04, 0x12
        /*001a*/ 	.short	(.L_5 - .L_4)
	.align		4
.L_4:
        /*001c*/ 	.word	index@(_Z6kernelPfS_ii)
        /*0020*/ 	.word	0x00000000
.L_5:


//--------------------- .nv.compat                --------------------------
	.section	.nv.compat,"",@"SHT_CUDA_COMPAT_INFO"
	.align	4
        /*0000*/ 	.byte	0x02, 0x09, 0x00, 0x00, 0x02, 0x02, 0x01, 0x00, 0x02, 0x05, 0x05, 0x00, 0x03, 0x07, 0x01, 0x01
        /*0010*/ 	.byte	0x02, 0x03, 0x00, 0x00, 0x02, 0x06, 0x01, 0x00, 0x04, 0x0b, 0x08, 0x00, 0x01, 0x00, 0x00, 0x00
        /*0020*/ 	.byte	0x00, 0x00, 0x00, 0x00


//--------------------- .nv.info._Z6kernelPfS_ii  --------------------------
	.section	.nv.info._Z6kernelPfS_ii,"",@"SHT_CUDA_INFO"
	.sectionflags	@""
	.align	4


	//----- nvinfo : EIATTR_CUDA_API_VERSION
	.align		4
        /*0000*/ 	.byte	0x04, 0x37
        /*0002*/ 	.short	(.L_7 - .L_6)
.L_6:
        /*0004*/ 	.word	0x00000082


	//----- nvinfo : EIATTR_KPARAM_INFO
	.align		4
.L_7:
        /*0008*/ 	.byte	0x04, 0x17
        /*000a*/ 	.short	(.L_9 - .L_8)
.L_8:
        /*000c*/ 	.word	0x00000000
        /*0010*/ 	.short	0x0003
        /*0012*/ 	.short	0x0014
        /*0014*/ 	.byte	0x00, 0xf0, 0x11, 0x00


	//----- nvinfo : EIATTR_KPARAM_INFO
	.align		4
.L_9:
        /*0018*/ 	.byte	0x04, 0x17
        /*001a*/ 	.short	(.L_11 - .L_10)
.L_10:
        /*001c*/ 	.word	0x00000000
        /*0020*/ 	.short	0x0002
        /*0022*/ 	.short	0x0010
        /*0024*/ 	.byte	0x00, 0xf0, 0x11, 0x00


	//----- nvinfo : EIATTR_KPARAM_INFO
	.align		4
.L_11:
        /*0028*/ 	.byte	0x04, 0x17
        /*002a*/ 	.short	(.L_13 - .L_12)
.L_12:
        /*002c*/ 	.word	0x00000000
        /*0030*/ 	.short	0x0001
        /*0032*/ 	.short	0x0008
        /*0034*/ 	.byte	0x00, 0xf5, 0x21, 0x00


	//----- nvinfo : EIATTR_KPARAM_INFO
	.align		4
.L_13:
        /*0038*/ 	.byte	0x04, 0x17
        /*003a*/ 	.short	(.L_15 - .L_14)
.L_14:
        /*003c*/ 	.word	0x00000000
        /*0040*/ 	.short	0x0000
        /*0042*/ 	.short	0x0000
        /*0044*/ 	.byte	0x00, 0xf5, 0x21, 0x00


	//----- nvinfo : EIATTR_SPARSE_MMA_MASK
	.align		4
.L_15:
        /*0048*/ 	.byte	0x03, 0x50
        /*004a*/ 	.short	0x0000


	//----- nvinfo : EIATTR_MAXREG_COUNT
	.align		4
        /*004c*/ 	.byte	0x03, 0x1b
        /*004e*/ 	.short	0x00ff


	//----- nvinfo : EIATTR_MERCURY_ISA_VERSION
	.align		4
        /*0050*/ 	.byte	0x03, 0x5f
        /*0052*/ 	.short	0x0101


	//----- nvinfo : EIATTR_VRC_CTA_INIT_COUNT
	.align		4
        /*0054*/ 	.byte	0x02, 0x4a
	.zero		1
	.zero		1


	//----- nvinfo : EIATTR_EXIT_INSTR_OFFSETS
	.align		4
        /*0058*/ 	.byte	0x04, 0x1c
        /*005a*/ 	.short	(.L_17 - .L_16)


	//   ....[0]....
.L_16:
        /*005c*/ 	.word	0x000000c0


	//   ....[1]....
        /*0060*/ 	.word	0x00000a70


	//   ....[2]....
        /*0064*/ 	.word	0x00000ac0


	//----- nvinfo : EIATTR_CRS_STACK_SIZE
	.align		4
.L_17:
        /*0068*/ 	.byte	0x04, 0x1e
        /*006a*/ 	.short	(.L_19 - .L_18)
.L_18:
        /*006c*/ 	.word	0x00000000


	//----- nvinfo : EIATTR_CBANK_PARAM_SIZE
	.align		4
.L_19:
        /*0070*/ 	.byte	0x03, 0x19
        /*0072*/ 	.short	0x0018


	//----- nvinfo : EIATTR_PARAM_CBANK
	.align		4
        /*0074*/ 	.byte	0x04, 0x0a
        /*0076*/ 	.short	(.L_21 - .L_20)
	.align		4
.L_20:
        /*0078*/ 	.word	index@(.nv.constant0._Z6kernelPfS_ii)
        /*007c*/ 	.short	0x0380
        /*007e*/ 	.short	0x0018


	//----- nvinfo : EIATTR_SW_WAR
	.align		4
.L_21:
        /*0080*/ 	.byte	0x04, 0x36
        /*0082*/ 	.short	(.L_23 - .L_22)
.L_22:
        /*0084*/ 	.word	0x00000008
.L_23:


//--------------------- .nv.callgraph             --------------------------
	.section	.nv.callgraph,"",@"SHT_CUDA_CALLGRAPH"
	.align	4
	.sectionentsize	8
	.align		4
        /*0000*/ 	.word	0x00000000
	.align		4
        /*0004*/ 	.word	0xffffffff
	.align		4
        /*0008*/ 	.word	0x00000000
	.align		4
        /*000c*/ 	.word	0xfffffffe
	.align		4
        /*0010*/ 	.word	0x00000000
	.align		4
        /*0014*/ 	.word	0xfffffffd
	.align		4
        /*0018*/ 	.word	0x00000000
	.align		4
        /*001c*/ 	.word	0xfffffffc


//--------------------- .text._Z6kernelPfS_ii     --------------------------
	.section	.text._Z6kernelPfS_ii,"ax",@progbits
	.align	128
        .global         _Z6kernelPfS_ii
        .type           _Z6kernelPfS_ii,@function
        .size           _Z6kernelPfS_ii,(.L_x_7 - _Z6kernelPfS_ii)
        .other          _Z6kernelPfS_ii,@"STO_CUDA_ENTRY STV_DEFAULT"
_Z6kernelPfS_ii:
.text._Z6kernelPfS_ii:
[----:B------:R-:W-:Y:S01]  /*0000*/  LDC R1, c[0x0][0x37c] ;  /* 0x0000df00ff017b82 */ /* 0x000fe20000000800 */
[----:B------:R-:W0:Y:S07]  /*0010*/  S2R R3, SR_TID.X ;  /* 0x0000000000037919 */ /* 0x000e2e0000002100 */
[----:B------:R-:W0:Y:S01]  /*0020*/  LDC R2, c[0x0][0x360] ;  /* 0x0000d800ff027b82 */ /* 0x000e220000000800 */
[----:B------:R-:W1:Y:S07]  /*0030*/  S2R R5, SR_TID.Y ;  /* 0x0000000000057919 */ /* 0x000e6e0000002200 */
[----:B------:R-:W0:Y:S08]  /*0040*/  S2UR UR4, SR_CTAID.X ;  /* 0x00000000000479c3 */ /* 0x000e300000002500 */
[----:B------:R-:W1:Y:S08]  /*0050*/  S2UR UR5, SR_CTAID.Y ;  /* 0x00000000000579c3 */ /* 0x000e700000002600 */
[----:B------:R-:W1:Y:S08]  /*0060*/  LDC R4, c[0x0][0x364] ;  /* 0x0000d900ff047b82 */ /* 0x000e700000000800 */
[----:B------:R-:W2:Y:S01]  /*0070*/  LDC R0, c[0x0][0x390] ;  /* 0x0000e400ff007b82 */ /* 0x000ea20000000800 */
[----:B0-----:R-:W-:-:S02]  /*0080*/  IMAD R3, R2, UR4, R3 ;  /* 0x0000000402037c24 */ /* 0x001fc4000f8e0203 */
[----:B-1----:R-:W-:-:S05]  /*0090*/  IMAD R5, R4, UR5, R5 ;  /* 0x0000000504057c24 */ /* 0x002fca000f8e0205 */
[----:B------:R-:W-:-:S04]  /*00a0*/  VIMNMX R7, PT, PT, R3, R5, !PT ;  /* 0x0000000503077248 */ /* 0x000fc80007fe0100 */
[----:B--2---:R-:W-:-:S13]  /*00b0*/  ISETP.GE.AND P0, PT, R7, R0, PT ;  /* 0x000000000700720c */ /* 0x004fda0003f06270 */
[----:B------:R-:W-:Y:S05]  /*00c0*/  @P0 EXIT ;  /* 0x000000000000094d */ /* 0x000fea0003800000 */
[----:B------:R-:W-:Y:S01]  /*00d0*/  ISETP.GE.AND P0, PT, R3, R5, PT ;  /* 0x000000050300720c */ /* 0x000fe20003f06270 */
[----:B------:R-:W0:-:S12]  /*00e0*/  LDCU.64 UR4, c[0x0][0x358] ;  /* 0x00006b00ff0477ac */ /* 0x000e180008000a00 */
[----:B------:R-:W-:Y:S05]  /*00f0*/  @!P0 BRA `(.L_x_0) ;  /* 0x0000000800608947 */ /* 0x000fea0003800000 */
[----:B------:R-:W1:Y:S01]  /*0100*/  LDC R2, c[0x0][0x394] ;  /* 0x0000e500ff027b82 */ /* 0x000e620000000800 */
[----:B------:R-:W-:Y:S01]  /*0110*/  HFMA2 R15, -RZ, RZ, 0, 0 ;  /* 0x00000000ff0f7431 */ /* 0x000fe200000001ff */
[----:B-1----:R-:W-:-:S13]  /*0120*/  ISETP.GE.AND P0, PT, R2, 0x1, PT ;  /* 0x000000010200780c */ /* 0x002fda0003f06270 */
[----:B------:R-:W-:Y:S05]  /*0130*/  @!P0 BRA `(.L_x_1) ;  /* 0x00000008003c8947 */ /* 0x000fea0003800000 */
[C---:B------:R-:W-:Y:S02]  /*0140*/  ISETP.GE.U32.AND P1, PT, R2.reuse, 0x8, PT ;  /* 0x000000080200780c */ /* 0x040fe40003f26070 */
[----:B------:R-:W-:Y:S02]  /*0150*/  CS2R R14, SRZ ;  /* 0x00000000000e7805 */ /* 0x000fe4000001ff00 */
[----:B------:R-:W-:Y:S02]  /*0160*/  LOP3.LUT R4, R2, 0x7, RZ, 0xc0, !PT ;  /* 0x0000000702047812 */ /* 0x000fe400078ec0ff */
[----:B------:R-:W-:Y:S02]  /*0170*/  MOV R6, RZ ;  /* 0x000000ff00067202 */ /* 0x000fe40000000f00 */
[----:B------:R-:W-:-:S05]  /*0180*/  ISETP.NE.AND P0, PT, R4, RZ, PT ;  /* 0x000000ff0400720c */ /* 0x000fca0003f05270 */
[----:B------:R-:W-:Y:S08]  /*0190*/  @!P1 BRA `(.L_x_2) ;  /* 0x00000004000c9947 */ /* 0x000ff00003800000 */
[----:B------:R-:W-:Y:S02]  /*01a0*/  LOP3.LUT R6, R2, 0x7ffffff8, RZ, 0xc0, !PT ;  /* 0x7ffffff802067812 */ /* 0x000fe400078ec0ff */
[----:B------:R-:W-:Y:S02]  /*01b0*/  CS2R R14, SRZ ;  /* 0x00000000000e7805 */ /* 0x000fe4000001ff00 */
[----:B------:R-:W-:Y:S02]  /*01c0*/  MOV R9, R5 ;  /* 0x0000000500097202 */ /* 0x000fe40000000f00 */
[----:B------:R-:W-:Y:S02]  /*01d0*/  MOV R7, R3 ;  /* 0x0000000300077202 */ /* 0x000fe40000000f00 */
[----:B------:R-:W-:-:S07]  /*01e0*/  IADD3 R10, PT, PT, -R6, RZ, RZ ;  /* 0x000000ff060a7210 */ /* 0x000fce0007ffe1ff */
.L_x_3:
[----:B------:R-:W1:Y:S02]  /*01f0*/  LDC.64 R22, c[0x0][0x388] ;  /* 0x0000e200ff167b82 */ /* 0x000e640000000a00 */
[----:B-1----:R-:W-:-:S04]  /*0200*/  IMAD.WIDE R28, R9, 0x4, R22 ;  /* 0x00000004091c7825 */ /* 0x002fc800078e0216 */
[----:B------:R-:W-:Y:S01]  /*0210*/  IMAD.WIDE R22, R7, 0x4, R22 ;  /* 0x0000000407167825 */ /* 0x000fe200078e0216 */
[----:B0-----:R0:W2:Y:S04]  /*0220*/  LDG.E R11, desc[UR4][R28.64] ;  /* 0x000000041c0b7981 */ /* 0x0010a8000c1e1900 */
[----:B------:R-:W2:Y:S01]  /*0230*/  LDG.E R20, desc[UR4][R22.64] ;  /* 0x0000000416147981 */ /* 0x000ea2000c1e1900 */
[----:B------:R-:W-:-:S04]  /*0240*/  IMAD.WIDE R24, R0, 0x4, R28 ;  /* 0x0000000400187825 */ /* 0x000fc800078e021c */
[C---:B------:R-:W-:Y:S01]  /*0250*/  IMAD.WIDE R18, R0.reuse, 0x4, R22 ;  /* 0x0000000400127825 */ /* 0x040fe200078e0216 */
[----:B------:R-:W3:Y:S04]  /*0260*/  LDG.E R27, desc[UR4][R24.64] ;  /* 0x00000004181b7981 */ /* 0x000ee8000c1e1900 */
[----:B------:R-:W3:Y:S01]  /*0270*/  LDG.E R26, desc[UR4][R18.64] ;  /* 0x00000004121a7981 */ /* 0x000ee2000c1e1900 */
[----:B------:R-:W-:-:S04]  /*0280*/  IMAD.WIDE R16, R0, 0x4, R24 ;  /* 0x0000000400107825 */ /* 0x000fc800078e0218 */
[C---:B------:R-:W-:Y:S01]  /*0290*/  IMAD.WIDE R12, R0.reuse, 0x4, R18 ;  /* 0x00000004000c7825 */ /* 0x040fe200078e0212 */
[----:B------:R1:W4:Y:S04]  /*02a0*/  LDG.E R21, desc[UR4][R16.64] ;  /* 0x0000000410157981 */ /* 0x000328000c1e1900 */
[----:B------:R-:W4:Y:S01]  /*02b0*/  LDG.E R8, desc[UR4][R12.64] ;  /* 0x000000040c087981 */ /* 0x000f22000c1e1900 */
[----:B0-----:R-:W-:-:S04]  /*02c0*/  IMAD.WIDE R28, R0, 0x4, R12 ;  /* 0x00000004001c7825 */ /* 0x001fc800078e020c */
[C---:B-1----:R-:W-:Y:S01]  /*02d0*/  IMAD.WIDE R16, R0.reuse, 0x4, R16 ;  /* 0x0000000400107825 */ /* 0x042fe200078e0210 */
[----:B------:R0:W5:Y:S04]  /*02e0*/  LDG.E R22, desc[UR4][R28.64] ;  /* 0x000000041c167981 */ /* 0x000168000c1e1900 */
[----:B------:R1:W5:Y:S01]  /*02f0*/  LDG.E R23, desc[UR4][R16.64] ;  /* 0x0000000410177981 */ /* 0x000362000c1e1900 */
[----:B------:R-:W-:-:S04]  /*0300*/  IMAD.WIDE R18, R0, 0x4, R16 ;  /* 0x0000000400127825 */ /* 0x000fc800078e0210 */
[C---:B0-----:R-:W-:Y:S01]  /*0310*/  IMAD.WIDE R28, R0.reuse, 0x4, R28 ;  /* 0x00000004001c7825 */ /* 0x041fe200078e021c */
[----:B------:R0:W5:Y:S03]  /*0320*/  LDG.E R25, desc[UR4][R18.64] ;  /* 0x0000000412197981 */ /* 0x000166000c1e1900 */
[----:B-1----:R-:W-:-:S04]  /*0330*/  IMAD.WIDE R16, R0, 0x4, R28 ;  /* 0x0000000400107825 */ /* 0x002fc800078e021c */
[----:B0-----:R-:W-:-:S05]  /*0340*/  IMAD.WIDE R18, R0, 0x4, R18 ;  /* 0x0000000400127825 */ /* 0x001fca00078e0212 */
[----:B------:R-:W5:Y:S01]  /*0350*/  LDG.E R24, desc[UR4][R18.64] ;  /* 0x0000000412187981 */ /* 0x000f62000c1e1900 */
[----:B--2---:R-:W-:-:S03]  /*0360*/  FMUL R11, R11, R20 ;  /* 0x000000140b0b7220 */ /* 0x004fc60000400000 */
[----:B------:R-:W2:Y:S01]  /*0370*/  LDG.E R20, desc[UR4][R28.64] ;  /* 0x000000041c147981 */ /* 0x000ea2000c1e1900 */
[----:B------:R0:W1:Y:S03]  /*0380*/  F2F.F64.F32 R12, R11 ;  /* 0x0000000b000c7310 */ /* 0x0000660000201800 */
[----:B0-----:R0:W2:Y:S01]  /*0390*/  LDG.E R11, desc[UR4][R16.64] ;  /* 0x00000004100b7981 */ /* 0x0010a2000c1e1900 */
[----:B---3--:R-:W-:Y:S01]  /*03a0*/  FMUL R26, R27, R26 ;  /* 0x0000001a1b1a7220 */ /* 0x008fe20000400000 */
[----:B-1----:R-:W-:Y:S01]  /*03b0*/  DADD R12, R12, R14 ;  /* 0x000000000c0c7229 */ /* 0x002fe2000000000e */
[----:B------:R-:W-:-:S04]  /*03c0*/  IMAD.WIDE R14, R0, 0x4, R18 ;  /* 0x00000004000e7825 */ /* 0x000fc800078e0212 */
[C---:B0-----:R-:W-:Y:S01]  /*03d0*/  IMAD.WIDE R16, R0.reuse, 0x4, R16 ;  /* 0x0000000400107825 */ /* 0x041fe200078e0210 */
[----:B------:R0:W3:Y:S04]  /*03e0*/  LDG.E R27, desc[UR4][R14.64] ;  /* 0x000000040e1b7981 */ /* 0x0000e8000c1e1900 */
[----:B------:R1:W3:Y:S01]  /*03f0*/  LDG.E R28, desc[UR4][R16.64] ;  /* 0x00000004101c7981 */ /* 0x0002e2000c1e1900 */
[----:B------:R-:W-:-:S04]  /*0400*/  IMAD.WIDE R18, R0, 0x4, R16 ;  /* 0x0000000400127825 */ /* 0x000fc800078e0210 */
[----:B0-----:R-:W-:Y:S02]  /*0410*/  IMAD.WIDE R14, R0, 0x4, R14 ;  /* 0x00000004000e7825 */ /* 0x001fe400078e020e */
[----:B------:R-:W3:Y:S04]  /*0420*/  LDG.E R18, desc[UR4][R18.64] ;  /* 0x0000000412127981 */ /* 0x000ee8000c1e1900 */
[----:B------:R0:W3:Y:S01]  /*0430*/  LDG.E R29, desc[UR4][R14.64] ;  /* 0x000000040e1d7981 */ /* 0x0000e2000c1e1900 */
[----:B-1----:R-:W1:Y:S01]  /*0440*/  F2F.F64.F32 R16, R26 ;  /* 0x0000001a00107310 */ /* 0x002e620000201800 */
[----:B----4-:R-:W-:Y:S01]  /*0450*/  FMUL R8, R21, R8 ;  /* 0x0000000815087220 */ /* 0x010fe20000400000 */
[----:B-----5:R-:W-:-:S06]  /*0460*/  FMUL R21, R23, R22 ;  /* 0x0000001617157220 */ /* 0x020fcc0000400000 */
[----:B------:R-:W4:Y:S01]  /*0470*/  F2F.F64.F32 R22, R8 ;  /* 0x0000000800167310 */ /* 0x000f220000201800 */
[----:B-1----:R-:W-:-:S07]  /*0480*/  DADD R16, R12, R16 ;  /* 0x000000000c107229 */ /* 0x002fce0000000010 */
[----:B------:R-:W1:Y:S01]  /*0490*/  F2F.F64.F32 R12, R21 ;  /* 0x00000015000c7310 */ /* 0x000e620000201800 */
[----:B----4-:R-:W-:-:S08]  /*04a0*/  DADD R22, R16, R22 ;  /* 0x0000000010167229 */ /* 0x010fd00000000016 */
[----:B-1----:R-:W-:Y:S01]  /*04b0*/  DADD R22, R22, R12 ;  /* 0x0000000016167229 */ /* 0x002fe2000000000c */
[----:B------:R-:W-:-:S04]  /*04c0*/  IADD3 R10, PT, PT, R10, 0x8, RZ ;  /* 0x000000080a0a7810 */ /* 0x000fc80007ffe0ff */
[----:B------:R-:W-:Y:S02]  /*04d0*/  ISETP.NE.AND P1, PT, R10, RZ, PT ;  /* 0x000000ff0a00720c */ /* 0x000fe40003f25270 */
[C---:B------:R-:W-:Y:S02]  /*04e0*/  LEA R7, R0.reuse, R7, 0x3 ;  /* 0x0000000700077211 */ /* 0x040fe400078e18ff */
[----:B------:R-:W-:Y:S01]  /*04f0*/  LEA R9, R0, R9, 0x3 ;  /* 0x0000000900097211 */ /* 0x000fe200078e18ff */
[----:B--2---:R-:W-:-:S04]  /*0500*/  FMUL R20, R25, R20 ;  /* 0x0000001419147220 */ /* 0x004fc80000400000 */
[----:B------:R-:W1:Y:S01]  /*0510*/  F2F.F64.F32 R16, R20 ;  /* 0x0000001400107310 */ /* 0x000e620000201800 */
[----:B------:R-:W-:-:S07]  /*0520*/  FMUL R11, R24, R11 ;  /* 0x0000000b180b7220 */ /* 0x000fce0000400000 */
[----:B------:R-:W2:Y:S01]  /*0530*/  F2F.F64.F32 R12, R11 ;  /* 0x0000000b000c7310 */ /* 0x000ea20000201800 */
[----:B-1----:R-:W-:Y:S01]  /*0540*/  DADD R16, R22, R16 ;  /* 0x0000000016107229 */ /* 0x002fe20000000010 */
[----:B---3--:R-:W-:-:S06]  /*0550*/  FMUL R27, R27, R28 ;  /* 0x0000001c1b1b7220 */ /* 0x008fcc0000400000 */
[----:B0-----:R-:W0:Y:S01]  /*0560*/  F2F.F64.F32 R14, R27 ;  /* 0x0000001b000e7310 */ /* 0x001e220000201800 */
[----:B--2---:R-:W-:Y:S01]  /*0570*/  DADD R12, R16, R12 ;  /* 0x00000000100c7229 */ /* 0x004fe2000000000c */
[----:B------:R-:W-:-:S06]  /*0580*/  FMUL R18, R29, R18 ;  /* 0x000000121d127220 */ /* 0x000fcc0000400000 */
[----:B------:R-:W1:Y:S01]  /*0590*/  F2F.F64.F32 R16, R18 ;  /* 0x0000001200107310 */ /* 0x000e620000201800 */
[----:B0-----:R-:W-:-:S08]  /*05a0*/  DADD R14, R12, R14 ;  /* 0x000000000c0e7229 */ /* 0x001fd0000000000e */
[----:B-1----:R-:W-:Y:S01]  /*05b0*/  DADD R14, R14, R16 ;  /* 0x000000000e0e7229 */ /* 0x002fe20000000010 */
[----:B------:R-:W-:Y:S10]  /*05c0*/  @P1 BRA `(.L_x_3) ;  /* 0xfffffffc00081947 */ /* 0x000ff4000383ffff */
.L_x_2:
[----:B------:R-:W-:Y:S05]  /*05d0*/  @!P0 BRA `(.L_x_4) ;  /* 0x0000000400108947 */ /* 0x000fea0003800000 */
[----:B------:R-:W-:Y:S02]  /*05e0*/  ISETP.GE.U32.AND P0, PT, R4, 0x4, PT ;  /* 0x000000040400780c */ /* 0x000fe40003f06070 */
[----:B------:R-:W-:-:S04]  /*05f0*/  LOP3.LUT R24, R2, 0x3, RZ, 0xc0, !PT ;  /* 0x0000000302187812 */ /* 0x000fc800078ec0ff */
[----:B------:R-:W-:-:S07]  /*0600*/  ISETP.NE.AND P1, PT, R24, RZ, PT ;  /* 0x000000ff1800720c */ /* 0x000fce0003f25270 */
[----:B------:R-:W-:Y:S06]  /*0610*/  @!P0 BRA `(.L_x_5) ;  /* 0x0000000000808947 */ /* 0x000fec0003800000 */
[----:B------:R-:W1:Y:S01]  /*0620*/  LDC.64 R18, c[0x0][0x388] ;  /* 0x0000e200ff127b82 */ /* 0x000e620000000a00 */
[CC--:B------:R-:W-:Y:S02]  /*0630*/  IMAD R17, R6.reuse, R0.reuse, R5 ;  /* 0x0000000006117224 */ /* 0x0c0fe400078e0205 */
[----:B------:R-:W-:Y:S02]  /*0640*/  IMAD R7, R6, R0, R3 ;  /* 0x0000000006077224 */ /* 0x000fe400078e0203 */
[----:B-1----:R-:W-:-:S04]  /*0650*/  IMAD.WIDE R16, R17, 0x4, R18 ;  /* 0x0000000411107825 */ /* 0x002fc800078e0212 */
[----:B------:R-:W-:Y:S02]  /*0660*/  IMAD.WIDE R18, R7, 0x4, R18 ;  /* 0x0000000407127825 */ /* 0x000fe400078e0212 */
[----:B0-----:R0:W2:Y:S02]  /*0670*/  LDG.E R7, desc[UR4][R16.64] ;  /* 0x0000000410077981 */ /* 0x0010a4000c1e1900 */
[C---:B------:R-:W-:Y:S02]  /*0680*/  IMAD.WIDE R26, R0.reuse, 0x4, R16 ;  /* 0x00000004001a7825 */ /* 0x040fe400078e0210 */
[----:B------:R-:W2:Y:S02]  /*0690*/  LDG.E R4, desc[UR4][R18.64] ;  /* 0x0000000412047981 */ /* 0x000ea4000c1e1900 */
[C---:B------:R-:W-:Y:S02]  /*06a0*/  IMAD.WIDE R28, R0.reuse, 0x4, R18 ;  /* 0x00000004001c7825 */ /* 0x040fe400078e0212 */
[----:B------:R-:W3:Y:S04]  /*06b0*/  LDG.E R21, desc[UR4][R26.64] ;  /* 0x000000041a157981 */ /* 0x000ee8000c1e1900 */
[----:B------:R-:W3:Y:S01]  /*06c0*/  LDG.E R20, desc[UR4][R28.64] ;  /* 0x000000041c147981 */ /* 0x000ee2000c1e1900 */
[----:B------:R-:W-:-:S04]  /*06d0*/  IMAD.WIDE R12, R0, 0x4, R26 ;  /* 0x00000004000c7825 */ /* 0x000fc800078e021a */
[C---:B------:R-:W-:Y:S01]  /*06e0*/  IMAD.WIDE R8, R0.reuse, 0x4, R28 ;  /* 0x0000000400087825 */ /* 0x040fe200078e021c */
[----:B------:R-:W4:Y:S04]  /*06f0*/  LDG.E R23, desc[UR4][R12.64] ;  /* 0x000000040c177981 */ /* 0x000f28000c1e1900 */
[----:B------:R-:W4:Y:S01]  /*0700*/  LDG.E R22, desc[UR4][R8.64] ;  /* 0x0000000408167981 */ /* 0x000f22000c1e1900 */
[----:B------:R-:W-:-:S04]  /*0710*/  IMAD.WIDE R10, R0, 0x4, R12 ;  /* 0x00000004000a7825 */ /* 0x000fc800078e020c */
[----:B0-----:R-:W-:Y:S02]  /*0720*/  IMAD.WIDE R16, R0, 0x4, R8 ;  /* 0x0000000400107825 */ /* 0x001fe400078e0208 */
[----:B------:R-:W5:Y:S04]  /*0730*/  LDG.E R10, desc[UR4][R10.64] ;  /* 0x000000040a0a7981 */ /* 0x000f68000c1e1900 */
[----:B------:R-:W5:Y:S01]  /*0740*/  LDG.E R17, desc[UR4][R16.64] ;  /* 0x0000000410117981 */ /* 0x000f62000c1e1900 */
[----:B------:R-:W-:Y:S01]  /*0750*/  IADD3 R6, PT, PT, R6, 0x4, RZ ;  /* 0x0000000406067810 */ /* 0x000fe20007ffe0ff */
[----:B--2---:R-:W-:-:S04]  /*0760*/  FMUL R4, R7, R4 ;  /* 0x0000000407047220 */ /* 0x004fc80000400000 */
[----:B------:R-:W0:Y:S01]  /*0770*/  F2F.F64.F32 R18, R4 ;  /* 0x0000000400127310 */ /* 0x000e220000201800 */
[----:B---3--:R-:W-:-:S07]  /*0780*/  FMUL R20, R21, R20 ;  /* 0x0000001415147220 */ /* 0x008fce0000400000 */
[----:B------:R-:W1:Y:S01]  /*0790*/  F2F.F64.F32 R20, R20 ;  /* 0x0000001400147310 */ /* 0x000e620000201800 */
[----:B----4-:R-:W-:Y:S01]  /*07a0*/  FMUL R22, R23, R22 ;  /* 0x0000001617167220 */ /* 0x010fe20000400000 */
[----:B0-----:R-:W-:-:S06]  /*07b0*/  DADD R18, R14, R18 ;  /* 0x000000000e127229 */ /* 0x001fcc0000000012 */
[----:B------:R-:W0:Y:S01]  /*07c0*/  F2F.F64.F32 R8, R22 ;  /* 0x0000001600087310 */ /* 0x000e220000201800 */
[----:B-----5:R-:W-:Y:S01]  /*07d0*/  FMUL R7, R10, R17 ;  /* 0x000000110a077220 */ /* 0x020fe20000400000 */
[----:B-1----:R-:W-:-:S06]  /*07e0*/  DADD R18, R18, R20 ;  /* 0x0000000012127229 */ /* 0x002fcc0000000014 */
[----:B------:R-:W1:Y:S02]  /*07f0*/  F2F.F64.F32 R14, R7 ;  /* 0x00000007000e7310 */ /* 0x000e640000201800 */
[----:B0-----:R-:W-:-:S08]  /*0800*/  DADD R8, R18, R8 ;  /* 0x0000000012087229 */ /* 0x001fd00000000008 */
[----:B-1----:R-:W-:-:S11]  /*0810*/  DADD R14, R8, R14 ;  /* 0x00000000080e7229 */ /* 0x002fd6000000000e */
.L_x_5:
[----:B------:R-:W-:Y:S05]  /*0820*/  @!P1 BRA `(.L_x_4) ;  /* 0x00000000007c9947 */ /* 0x000fea0003800000 */
[----:B------:R-:W-:Y:S02]  /*0830*/  ISETP.NE.AND P0, PT, R24, 0x1, PT ;  /* 0x000000011800780c */ /* 0x000fe40003f05270 */
[----:B------:R-:W-:-:S04]  /*0840*/  LOP3.LUT R2, R2, 0x1, RZ, 0xc0, !PT ;  /* 0x0000000102027812 */ /* 0x000fc800078ec0ff */
[----:B------:R-:W-:-:S07]  /*0850*/  ISETP.NE.U32.AND P1, PT, R2, 0x1, PT ;  /* 0x000000010200780c */ /* 0x000fce0003f25070 */
[----:B------:R-:W1:Y:S01]  /*0860*/  @P0 LDC.64 R10, c[0x0][0x388] ;  /* 0x0000e200ff0a0b82 */ /* 0x000e620000000a00 */
[CC--:B------:R-:W-:Y:S02]  /*0870*/  @P0 IMAD R13, R6.reuse, R0.reuse, R5 ;  /* 0x00000000060d0224 */ /* 0x0c0fe400078e0205 */
[----:B------:R-:W-:-:S05]  /*0880*/  @P0 IMAD R7, R6, R0, R3 ;  /* 0x0000000006070224 */ /* 0x000fca00078e0203 */
[----:B------:R-:W2:Y:S01]  /*0890*/  @!P1 LDC.64 R8, c[0x0][0x388] ;  /* 0x0000e200ff089b82 */ /* 0x000ea20000000a00 */
[----:B------:R-:W-:Y:S01]  /*08a0*/  @P0 IADD3 R6, PT, PT, R6, 0x2, RZ ;  /* 0x0000000206060810 */ /* 0x000fe20007ffe0ff */
[----:B-1----:R-:W-:-:S04]  /*08b0*/  @P0 IMAD.WIDE R12, R13, 0x4, R10 ;  /* 0x000000040d0c0825 */ /* 0x002fc800078e020a */
[----:B------:R-:W-:Y:S01]  /*08c0*/  @P0 IMAD.WIDE R10, R7, 0x4, R10 ;  /* 0x00000004070a0825 */ /* 0x000fe200078e020a */
[----:B0-----:R-:W3:Y:S03]  /*08d0*/  @P0 LDG.E R2, desc[UR4][R12.64] ;  /* 0x000000040c020981 */ /* 0x001ee6000c1e1900 */
[C---:B------:R-:W-:Y:S01]  /*08e0*/  @P0 IMAD.WIDE R16, R0.reuse, 0x4, R12 ;  /* 0x0000000400100825 */ /* 0x040fe200078e020c */
[----:B------:R-:W3:Y:S03]  /*08f0*/  @P0 LDG.E R23, desc[UR4][R10.64] ;  /* 0x000000040a170981 */ /* 0x000ee6000c1e1900 */
[----:B------:R-:W-:Y:S02]  /*0900*/  @P0 IMAD.WIDE R18, R0, 0x4, R10 ;  /* 0x0000000400120825 */ /* 0x000fe400078e020a */
[----:B------:R-:W4:Y:S02]  /*0910*/  @P0 LDG.E R16, desc[UR4][R16.64] ;  /* 0x0000000410100981 */ /* 0x000f24000c1e1900 */
[----:B------:R-:W-:-:S02]  /*0920*/  @!P1 IMAD R7, R6, R0, R5 ;  /* 0x0000000006079224 */ /* 0x000fc400078e0205 */
[----:B------:R-:W-:Y:S01]  /*0930*/  @!P1 IMAD R21, R6, R0, R3 ;  /* 0x0000000006159224 */ /* 0x000fe200078e0203 */
[----:B------:R-:W4:Y:S01]  /*0940*/  @P0 LDG.E R19, desc[UR4][R18.64] ;  /* 0x0000000412130981 */ /* 0x000f22000c1e1900 */
[----:B--2---:R-:W-:-:S04]  /*0950*/  @!P1 IMAD.WIDE R6, R7, 0x4, R8 ;  /* 0x0000000407069825 */ /* 0x004fc800078e0208 */
[----:B------:R-:W-:Y:S02]  /*0960*/  @!P1 IMAD.WIDE R8, R21, 0x4, R8 ;  /* 0x0000000415089825 */ /* 0x000fe400078e0208 */
[----:B------:R-:W2:Y:S04]  /*0970*/  @!P1 LDG.E R6, desc[UR4][R6.64] ;  /* 0x0000000406069981 */ /* 0x000ea8000c1e1900 */
[----:B------:R-:W2:Y:S01]  /*0980*/  @!P1 LDG.E R9, desc[UR4][R8.64] ;  /* 0x0000000408099981 */ /* 0x000ea2000c1e1900 */
[----:B---3--:R-:W-:-:S04]  /*0990*/  @P0 FMUL R23, R2, R23 ;  /* 0x0000001702170220 */ /* 0x008fc80000400000 */
[----:B------:R-:W0:Y:S01]  /*09a0*/  @P0 F2F.F64.F32 R10, R23 ;  /* 0x00000017000a0310 */ /* 0x000e220000201800 */
[----:B----4-:R-:W-:-:S07]  /*09b0*/  @P0 FMUL R4, R16, R19 ;  /* 0x0000001310040220 */ /* 0x010fce0000400000 */
[----:B------:R-:W1:Y:S01]  /*09c0*/  @P0 F2F.F64.F32 R16, R4 ;  /* 0x0000000400100310 */ /* 0x000e620000201800 */
[----:B0-----:R-:W-:Y:S01]  /*09d0*/  @P0 DADD R12, R14, R10 ;  /* 0x000000000e0c0229 */ /* 0x001fe2000000000a */
[----:B--2---:R-:W-:-:S06]  /*09e0*/  @!P1 FMUL R2, R6, R9 ;  /* 0x0000000906029220 */ /* 0x004fcc0000400000 */
[----:B------:R-:W0:Y:S01]  /*09f0*/  @!P1 F2F.F64.F32 R10, R2 ;  /* 0x00000002000a9310 */ /* 0x000e220000201800 */
[----:B-1----:R-:W-:-:S08]  /*0a00*/  @P0 DADD R14, R12, R16 ;  /* 0x000000000c0e0229 */ /* 0x002fd00000000010 */
[----:B0-----:R-:W-:-:S11]  /*0a10*/  @!P1 DADD R14, R14, R10 ;  /* 0x000000000e0e9229 */ /* 0x001fd6000000000a */
.L_x_4:
[----:B------:R1:W2:Y:S02]  /*0a20*/  F2F.F32.F64 R15, R14 ;  /* 0x0000000e000f7310 */ /* 0x0002a40000301000 */
.L_x_1:
[----:B------:R-:W3:Y:S01]  /*0a30*/  LDC.64 R6, c[0x0][0x380] ;  /* 0x0000e000ff067b82 */ /* 0x000ee20000000a00 */
[----:B------:R-:W-:-:S04]  /*0a40*/  IMAD R3, R5, R0, R3 ;  /* 0x0000000005037224 */ /* 0x000fc800078e0203 */
[----:B---3--:R-:W-:-:S05]  /*0a50*/  IMAD.WIDE.U32 R2, R3, 0x4, R6 ;  /* 0x0000000403027825 */ /* 0x008fca00078e0006 */
[----:B0-2---:R-:W-:Y:S01]  /*0a60*/  STG.E desc[UR4][R2.64], R15 ;  /* 0x0000000f02007986 */ /* 0x005fe2000c101904 */
[----:B------:R-:W-:Y:S05]  /*0a70*/  EXIT ;  /* 0x000000000000794d */ /* 0x000fea0003800000 */
.L_x_0:
[----:B------:R-:W1:Y:S01]  /*0a80*/  LDC.64 R6, c[0x0][0x380] ;  /* 0x0000e000ff067b82 */ /* 0x000e620000000a00 */
[----:B------:R-:W-:-:S04]  /*0a90*/  IMAD R3, R5, R0, R3 ;  /* 0x0000000005037224 */ /* 0x000fc800078e0203 */
[----:B-1----:R-:W-:-:S05]  /*0aa0*/  IMAD.WIDE R2, R3, 0x4, R6 ;  /* 0x0000000403027825 */ /* 0x002fca00078e0206 */
[----:B0-----:R-:W-:Y:S01]  /*0ab0*/  STG.E desc[UR4][R2.64], RZ ;  /* 0x000000ff02007986 */ /* 0x001fe2000c101904 */
[----:B------:R-:W-:Y:S05]  /*0ac0*/  EXIT ;  /* 0x000000000000794d */ /* 0x000fea0003800000 */
.L_x_6:
[----:B------:R-:W-:-:S00]  /*0ad0*/  BRA `(.L_x_6) ;  /* 0xfffffffc00fc7947 */ /* 0x000fc0000383ffff */
[----:B------:R-:W-:-:S00]  /*0ae0*/  NOP ;  /* 0x0000000000007918 */ /* 0x000fc00000000000 */
        /* <DEDUP_REMOVED lines=9> */
.L_x_7:


//--------------------- .nv.shared.reserved.0     --------------------------
	.section	.nv.shared.reserved.0,"aw",@nobits
	.weak		__nv_reservedSMEM_offset_0_alias
	.size		__nv_reservedSMEM_offset_0_alias, 0, 64
	.other		__nv_reservedSMEM_offset_0_alias,@"STO_CUDA_RESERVED_SHARED STV_DEFAULT"
__nv_reservedSMEM_offset_0_alias:
	.zero		0
	.zero		64


//--------------------- .nv.constant0._Z6kernelPfS_ii --------------------------
	.section	.nv.constant0._Z6kernelPfS_ii,"a",@progbits
	.sectionflags	@""
	.align	4
.nv.constant0._Z6kernelPfS_ii:
	.zero		920


//--------------------- SYMBOLS --------------------------

	.type		.nv.reservedSmem.offset0,@object
	.size		.nv.reservedSmem.offset0,0x4
